//
// Generated by NVIDIA NVVM Compiler
//
// Compiler Build ID: CL-36424714
// Cuda compilation tools, release 13.0, V13.0.88
// Based on NVVM 20.0.0
//

.version 9.0
.target sm_100
.address_size 64

	// .globl	_Z10BucketSortPiS_ii

.visible .entry _Z10BucketSortPiS_ii(
	.param .u64 .ptr .align 1 _Z10BucketSortPiS_ii_param_0,
	.param .u64 .ptr .align 1 _Z10BucketSortPiS_ii_param_1,
	.param .u32 _Z10BucketSortPiS_ii_param_2,
	.param .u32 _Z10BucketSortPiS_ii_param_3
)
{
	.reg .pred 	%p<11>;
	.reg .b32 	%r<31>;
	.reg .b64 	%rd<9>;

	ld.param.u64 	%rd3, [_Z10BucketSortPiS_ii_param_0];
	ld.param.u64 	%rd4, [_Z10BucketSortPiS_ii_param_1];
	ld.param.u32 	%r5, [_Z10BucketSortPiS_ii_param_2];
	cvta.to.global.u64 	%rd5, %rd4;
	cvta.to.global.u64 	%rd1, %rd3;
	mov.u32 	%r7, %ctaid.x;
	mov.u32 	%r8, %ntid.x;
	mov.u32 	%r9, %tid.x;
	mad.lo.s32 	%r1, %r7, %r8, %r9;
	mul.hi.s32 	%r10, %r1, 1717986919;
	shr.u32 	%r11, %r10, 31;
	shr.s32 	%r12, %r10, 1;
	add.s32 	%r13, %r12, %r11;
	mul.lo.s32 	%r14, %r13, 5;
	sub.s32 	%r15, %r1, %r14;
	mul.wide.s32 	%rd6, %r15, 4;
	add.s64 	%rd7, %rd1, %rd6;
	mov.b32 	%r16, 0;
	st.global.u32 	[%rd7], %r16;
	bar.sync 	0;
	mul.wide.s32 	%rd8, %r1, 4;
	add.s64 	%rd2, %rd5, %rd8;
	ld.global.u32 	%r6, [%rd2];
	setp.gt.s32 	%p1, %r6, 1;
	@%p1 bra 	$L__BB0_4;
	setp.eq.s32 	%p4, %r6, 0;
	@%p4 bra 	$L__BB0_7;
	setp.eq.s32 	%p5, %r6, 1;
	@%p5 bra 	$L__BB0_3;
	bra.uni 	$L__BB0_9;
$L__BB0_3:
	atom.global.add.u32 	%r19, [%rd1+4], 1;
	bra.uni 	$L__BB0_10;
$L__BB0_4:
	setp.eq.s32 	%p2, %r6, 2;
	@%p2 bra 	$L__BB0_8;
	setp.eq.s32 	%p3, %r6, 3;
	@%p3 bra 	$L__BB0_6;
	bra.uni 	$L__BB0_9;
$L__BB0_6:
	atom.global.add.u32 	%r17, [%rd1+12], 1;
	bra.uni 	$L__BB0_10;
$L__BB0_7:
	atom.global.add.u32 	%r20, [%rd1], 1;
	bra.uni 	$L__BB0_10;
$L__BB0_8:
	atom.global.add.u32 	%r18, [%rd1+8], 1;
	bra.uni 	$L__BB0_10;
$L__BB0_9:
	atom.global.add.u32 	%r21, [%rd1+16], 1;
$L__BB0_10:
	ld.global.u32 	%r2, [%rd1];
	setp.ge.s32 	%p6, %r1, %r2;
	@%p6 bra 	$L__BB0_12;
	mov.b32 	%r30, 0;
	st.global.u32 	[%rd2], %r30;
	bra.uni 	$L__BB0_20;
$L__BB0_12:
	ld.global.u32 	%r22, [%rd1+4];
	add.s32 	%r3, %r22, %r2;
	setp.ge.s32 	%p7, %r1, %r3;
	@%p7 bra 	$L__BB0_14;
	mov.b32 	%r29, 1;
	st.global.u32 	[%rd2], %r29;
	bra.uni 	$L__BB0_20;
$L__BB0_14:
	ld.global.u32 	%r23, [%rd1+8];
	add.s32 	%r4, %r3, %r23;
	setp.ge.s32 	%p8, %r1, %r4;
	@%p8 bra 	$L__BB0_16;
	mov.b32 	%r28, 2;
	st.global.u32 	[%rd2], %r28;
	bra.uni 	$L__BB0_20;
$L__BB0_16:
	ld.global.u32 	%r24, [%rd1+12];
	add.s32 	%r25, %r4, %r24;
	setp.ge.s32 	%p9, %r1, %r25;
	@%p9 bra 	$L__BB0_18;
	mov.b32 	%r27, 3;
	st.global.u32 	[%rd2], %r27;
	bra.uni 	$L__BB0_20;
$L__BB0_18:
	setp.ge.s32 	%p10, %r1, %r5;
	@%p10 bra 	$L__BB0_20;
	mov.b32 	%r26, 4;
	st.global.u32 	[%rd2], %r26;
$L__BB0_20:
	ret;

}


// ===== COMPILED SASS (sm_100) =====

	.target	sm_100

	.elftype	@"ET_EXEC"


//--------------------- .note.nv.tkinfo           --------------------------
	.section	.note.nv.tkinfo,"",@"SHT_NOTE"
	.sectionflags	@"SHF_NOTE_NV_TKINFO"
	.tkinfo
        /*0018*/ 	.word	0x00000002
        /*0030*/ 	.string	""
        /*0030*/ 	.string	"ptxas"
        /*0030*/ 	.string	"Cuda compilation tools, release 13.0, V13.0.88"
        /*0030*/ 	.string	"Build cuda_13.0.r13.0/compiler.36424714_0"
        /*0030*/ 	.string	"-arch sm_100 -m 64 "



//--------------------- .note.nv.cuinfo           --------------------------
	.section	.note.nv.cuinfo,"",@"SHT_NOTE"
	.sectionflags	@"SHF_NOTE_NV_CUINFO"
        /*0018*/ 	.short	0x0002
        /*001a*/ 	.short	0x0064
        /*001c*/ 	.short	0x0082
	.zero		2


//--------------------- .nv.info                  --------------------------
	.section	.nv.info,"",@"SHT_CUDA_INFO"
	.align	4


	//----- nvinfo : EIATTR_REGCOUNT
	.align		4
        /*0000*/ 	.byte	0x04, 0x2f
        /*0002*/ 	.short	(.L_1 - .L_0)
	.align		4
.L_0:
        /*0004*/ 	.word	index@(_Z10BucketSortPiS_ii)
        /*0008*/ 	.word	0x0000000c


	//----- nvinfo : EIATTR_FRAME_SIZE
	.align		4
.L_1:
        /*000c*/ 	.byte	0x04, 0x11
        /*000e*/ 	.short	(.L_3 - .L_2)
	.align		4
.L_2:
        /*0010*/ 	.word	index@(_Z10BucketSortPiS_ii)
        /*0014*/ 	.word	0x00000000


	//----- nvinfo : EIATTR_MIN_STACK_SIZE
	.align		4
.L_3:
        /*0018*/ 	.byte	0x04, 0x12
        /*001a*/ 	.short	(.L_5 - .L_4)
	.align		4
.L_4:
        /*001c*/ 	.word	index@(_Z10BucketSortPiS_ii)
        /*0020*/ 	.word	0x00000000
.L_5:


//--------------------- .nv.compat                --------------------------
	.section	.nv.compat,"",@"SHT_CUDA_COMPAT_INFO"
	.align	4
        /*0000*/ 	.byte	0x02, 0x09, 0x00, 0x00, 0x02, 0x02, 0x01, 0x00, 0x02, 0x05, 0x05, 0x00, 0x03, 0x07, 0x01, 0x01
        /*0010*/ 	.byte	0x02, 0x03, 0x00, 0x00, 0x02, 0x06, 0x01, 0x00, 0x04, 0x0b, 0x08, 0x00, 0x09, 0x00, 0x00, 0x00
        /*0020*/ 	.byte	0x00, 0x00, 0x00, 0x00


//--------------------- .nv.info._Z10BucketSortPiS_ii --------------------------
	.section	.nv.info._Z10BucketSortPiS_ii,"",@"SHT_CUDA_INFO"
	.sectionflags	@""
	.align	4


	//----- nvinfo : EIATTR_CUDA_API_VERSION
	.align		4
        /*0000*/ 	.byte	0x04, 0x37
        /*0002*/ 	.short	(.L_7 - .L_6)
.L_6:
        /*0004*/ 	.word	0x00000082


	//----- nvinfo : EIATTR_KPARAM_INFO
	.align		4
.L_7:
        /*0008*/ 	.byte	0x04, 0x17
        /*000a*/ 	.short	(.L_9 - .L_8)
.L_8:
        /*000c*/ 	.word	0x00000000
        /*0010*/ 	.short	0x0003
        /*0012*/ 	.short	0x0014
        /*0014*/ 	.byte	0x00, 0xf0, 0x11, 0x00


	//----- nvinfo : EIATTR_KPARAM_INFO
	.align		4
.L_9:
        /*0018*/ 	.byte	0x04, 0x17
        /*001a*/ 	.short	(.L_11 - .L_10)
.L_10:
        /*001c*/ 	.word	0x00000000
        /*0020*/ 	.short	0x0002
        /*0022*/ 	.short	0x0010
        /*0024*/ 	.byte	0x00, 0xf0, 0x11, 0x00


	//----- nvinfo : EIATTR_KPARAM_INFO
	.align		4
.L_11:
        /*0028*/ 	.byte	0x04, 0x17
        /*002a*/ 	.short	(.L_13 - .L_12)
.L_12:
        /*002c*/ 	.word	0x00000000
        /*0030*/ 	.short	0x0001
        /*0032*/ 	.short	0x0008
        /*0034*/ 	.byte	0x00, 0xf5, 0x21, 0x00


	//----- nvinfo : EIATTR_KPARAM_INFO
	.align		4
.L_13:
        /*0038*/ 	.byte	0x04, 0x17
        /*003a*/ 	.short	(.L_15 - .L_14)
.L_14:
        /*003c*/ 	.word	0x00000000
        /*0040*/ 	.short	0x0000
        /*0042*/ 	.short	0x0000
        /*0044*/ 	.byte	0x00, 0xf5, 0x21, 0x00


	//----- nvinfo : EIATTR_SPARSE_MMA_MASK
	.align		4
.L_15:
        /*0048*/ 	.byte	0x03, 0x50
        /*004a*/ 	.short	0x0000


	//----- nvinfo : EIATTR_MAXREG_COUNT
	.align		4
        /*004c*/ 	.byte	0x03, 0x1b
        /*004e*/ 	.short	0x00ff


	//----- nvinfo : EIATTR_NUM_BARRIERS
	.align		4
        /*0050*/ 	.byte	0x02, 0x4c
        /*0052*/ 	.byte	0x01
	.zero		1


	//----- nvinfo : EIATTR_MERCURY_ISA_VERSION
	.align		4
        /*0054*/ 	.byte	0x03, 0x5f
        /*0056*/ 	.short	0x0101


	//----- nvinfo : EIATTR_INT_WARP_WIDE_INSTR_OFFSETS
	.align		4
        /*0058*/ 	.byte	0x04, 0x31
        /*005a*/ 	.short	(.L_17 - .L_16)


	//   ....[0]....
.L_16:
        /*005c*/ 	.word	0x000001d0


	//   ....[1]....
        /*0060*/ 	.word	0x000002a0


	//   ....[2]....
        /*0064*/ 	.word	0x00000400


	//   ....[3]....
        /*0068*/ 	.word	0x00000480


	//   ....[4]....
        /*006c*/ 	.word	0x00000510


	//----- nvinfo : EIATTR_VRC_CTA_INIT_COUNT
	.align		4
.L_17:
        /*0070*/ 	.byte	0x02, 0x4a
	.zero		1
	.zero		1


	//----- nvinfo : EIATTR_EXIT_INSTR_OFFSETS
	.align		4
        /*0074*/ 	.byte	0x04, 0x1c
        /*0076*/ 	.short	(.L_19 - .L_18)


	//   ....[0]....
.L_18:
        /*0078*/ 	.word	0x00000600


	//   ....[1]....
        /*007c*/ 	.word	0x00000660


	//   ....[2]....
        /*0080*/ 	.word	0x000006c0


	//   ....[3]....
        /*0084*/ 	.word	0x00000720


	//   ....[4]....
        /*0088*/ 	.word	0x00000750


	//   ....[5]....
        /*008c*/ 	.word	0x00000780


	//----- nvinfo : EIATTR_INDIRECT_BRANCH_TARGETS
	.align		4
.L_19:
        /*0090*/ 	.byte	0x04, 0x34
        /*0092*/ 	.short	(.L_21 - .L_20)


	//   ....[0]....
.L_20:
        /*0094*/ 	.word	.L_x_5@srel
        /*0098*/ 	.short	0x0
        /*009a*/ 	.short	0x0
        /*009c*/ 	.word	0x3
        /*00a0*/ 	.word	.L_x_6@srel
        /*00a4*/ 	.word	.L_x_7@srel
        /*00a8*/ 	.word	.L_x_8@srel


	//   ....[1]....
        /*00ac*/ 	.word	.L_x_9@srel
        /*00b0*/ 	.short	0x0
        /*00b2*/ 	.short	0x0
        /*00b4*/ 	.word	0x3
        /*00b8*/ 	.word	.L_x_10@srel
        /*00bc*/ 	.word	.L_x_11@srel
        /*00c0*/ 	.word	.L_x_8@srel


	//----- nvinfo : EIATTR_CRS_STACK_SIZE
	.align		4
.L_21:
        /*00c4*/ 	.byte	0x04, 0x1e
        /*00c6*/ 	.short	(.L_23 - .L_22)
.L_22:
        /*00c8*/ 	.word	0x00000000


	//----- nvinfo : EIATTR_CBANK_PARAM_SIZE
	.align		4
.L_23:
        /*00cc*/ 	.byte	0x03, 0x19
        /*00ce*/ 	.short	0x0018


	//----- nvinfo : EIATTR_PARAM_CBANK
	.align		4
        /*00d0*/ 	.byte	0x04, 0x0a
        /*00d2*/ 	.short	(.L_25 - .L_24)
	.align		4
.L_24:
        /*00d4*/ 	.word	index@(.nv.constant0._Z10BucketSortPiS_ii)
        /*00d8*/ 	.short	0x0380
        /*00da*/ 	.short	0x0018


	//----- nvinfo : EIATTR_SW_WAR
	.align		4
.L_25:
        /*00dc*/ 	.byte	0x04, 0x36
        /*00de*/ 	.short	(.L_27 - .L_26)
.L_26:
        /*00e0*/ 	.word	0x00000008
.L_27:


//--------------------- .nv.callgraph             --------------------------
	.section	.nv.callgraph,"",@"SHT_CUDA_CALLGRAPH"
	.align	4
	.sectionentsize	8
	.align		4
        /*0000*/ 	.word	0x00000000
	.align		4
        /*0004*/ 	.word	0xffffffff
	.align		4
        /*0008*/ 	.word	0x00000000
	.align		4
        /*000c*/ 	.word	0xfffffffe
	.align		4
        /*0010*/ 	.word	0x00000000
	.align		4
        /*0014*/ 	.word	0xfffffffd
	.align		4
        /*0018*/ 	.word	0x00000000
	.align		4
        /*001c*/ 	.word	0xfffffffc


//--------------------- .nv.constant2._Z10BucketSortPiS_ii --------------------------
	.section	.nv.constant2._Z10BucketSortPiS_ii,"a",@progbits
	.sectionflags	@""
	.align	4
.nv.constant2._Z10BucketSortPiS_ii:
        /*0000*/ 	.byte	0x70, 0x02, 0x00, 0x00, 0xa0, 0x01, 0x00, 0x00, 0xe0, 0x04, 0x00, 0x00, 0x60, 0x04, 0x00, 0x00
        /*0010*/ 	.byte	0xe0, 0x03, 0x00, 0x00, 0xe0, 0x04, 0x00, 0x00


//--------------------- .text._Z10BucketSortPiS_ii --------------------------
	.section	.text._Z10BucketSortPiS_ii,"ax",@progbits
	.align	128
        .global         _Z10BucketSortPiS_ii
        .type           _Z10BucketSortPiS_ii,@function
        .size           _Z10BucketSortPiS_ii,(.L_x_13 - _Z10BucketSortPiS_ii)
        .other          _Z10BucketSortPiS_ii,@"STO_CUDA_ENTRY STV_DEFAULT"
_Z10BucketSortPiS_ii:
.text._Z10BucketSortPiS_ii:
[----:B------:R-:W-:Y:S01]  /*0000*/  LDC R1, c[0x0][0x37c] ;  /* 0x0000df00ff017b82 */ /* 0x000fe20000000800 */
[----:B------:R-:W0:Y:S07]  /*0010*/  S2R R7, SR_TID.X ;  /* 0x0000000000077919 */ /* 0x000e2e0000002100 */
[----:B------:R-:W0:Y:S01]  /*0020*/  S2UR UR4, SR_CTAID.X ;  /* 0x00000000000479c3 */ /* 0x000e220000002500 */
[----:B------:R-:W1:Y:S07]  /*0030*/  LDCU.64 UR8, c[0x0][0x358] ;  /* 0x00006b00ff0877ac */ /* 0x000e6e0008000a00 */
[----:B------:R-:W0:Y:S08]  /*0040*/  LDC R0, c[0x0][0x360] ;  /* 0x0000d800ff007b82 */ /* 0x000e300000000800 */
[----:B------:R-:W2:Y:S08]  /*0050*/  LDC.64 R4, c[0x0][0x380] ;  /* 0x0000e000ff047b82 */ /* 0x000eb00000000a00 */
[----:B------:R-:W3:Y:S01]  /*0060*/  LDC.64 R2, c[0x0][0x388] ;  /* 0x0000e200ff027b82 */ /* 0x000ee20000000a00 */
[----:B0-----:R-:W-:-:S04]  /*0070*/  IMAD R0, R0, UR4, R7 ;  /* 0x0000000400007c24 */ /* 0x001fc8000f8e0207 */
[----:B------:R-:W-:-:S05]  /*0080*/  IMAD.HI R6, R0, 0x66666667, RZ ;  /* 0x6666666700067827 */ /* 0x000fca00078e02ff */
[----:B------:R-:W-:-:S04]  /*0090*/  SHF.R.S32.HI R7, RZ, 0x1, R6 ;  /* 0x00000001ff077819 */ /* 0x000fc80000011406 */
[----:B------:R-:W-:Y:S01]  /*00a0*/  LEA.HI R7, R6, R7, RZ, 0x1 ;  /* 0x0000000706077211 */ /* 0x000fe200078f08ff */
[----:B---3--:R-:W-:-:S04]  /*00b0*/  IMAD.WIDE R2, R0, 0x4, R2 ;  /* 0x0000000400027825 */ /* 0x008fc800078e0202 */
[----:B------:R-:W-:-:S04]  /*00c0*/  IMAD R7, R7, -0x5, R0 ;  /* 0xfffffffb07077824 */ /* 0x000fc800078e0200 */
[----:B--2---:R-:W-:-:S05]  /*00d0*/  IMAD.WIDE R4, R7, 0x4, R4 ;  /* 0x0000000407047825 */ /* 0x004fca00078e0204 */
[----:B-1----:R0:W-:Y:S01]  /*00e0*/  STG.E desc[UR8][R4.64], RZ ;  /* 0x000000ff04007986 */ /* 0x0021e2000c101908 */
[----:B------:R-:W-:Y:S06]  /*00f0*/  BAR.SYNC.DEFER_BLOCKING 0x0 ;  /* 0x0000000000007b1d */ /* 0x000fec0000010000 */
[----:B------:R-:W2:Y:S01]  /*0100*/  LDG.E R6, desc[UR8][R2.64] ;  /* 0x0000000802067981 */ /* 0x000ea2000c1e1900 */
[----:B------:R-:W-:Y:S04]  /*0110*/  BSSY.RECONVERGENT B0, `(.L_x_0) ;  /* 0x0000049000007945 */ /* 0x000fe80003800200 */
[----:B------:R-:W-:Y:S01]  /*0120*/  BSSY.RELIABLE B1, `(.L_x_1) ;  /* 0x000003c000017945 */ /* 0x000fe20003800100 */
[----:B--2---:R-:W-:-:S13]  /*0130*/  ISETP.GT.AND P0, PT, R6, 0x1, PT ;  /* 0x000000010600780c */ /* 0x004fda0003f04270 */
[----:B0-----:R-:W-:Y:S05]  /*0140*/  @P0 BRA `(.L_x_2) ;  /* 0x00000000006c0947 */ /* 0x001fea0003800000 */
[----:B------:R-:W-:-:S05]  /*0150*/  VIMNMX.U32 R6, PT, PT, R6, 0x2, PT ;  /* 0x0000000206067848 */ /* 0x000fca0003fe0000 */
[----:B------:R-:W-:-:S04]  /*0160*/  IMAD.SHL.U32 R6, R6, 0x4, RZ ;  /* 0x0000000406067824 */ /* 0x000fc800078e00ff */
[----:B------:R-:W0:Y:S02]  /*0170*/  LDC R4, c[0x2][R6] ;  /* 0x0080000006047b82 */ /* 0x000e240000000800 */
[----:B0-----:R-:W-:-:S04]  /*0180*/  SHF.R.S32.HI R5, RZ, 0x1f, R4 ;  /* 0x0000001fff057819 */ /* 0x001fc80000011404 */
.L_x_5:
[----:B------:R-:W-:Y:S05]  /*0190*/  BRX R4 -0x1a0                                        (*"BRANCH_TARGETS .L_x_6,.L_x_7,.L_x_8"*) ;  /* 0xfffffffc04987949 */ /* 0x000fea000383ffff */
.L_x_7:
[----:B------:R-:W-:Y:S05]  /*01a0*/  BREAK.RELIABLE B1 ;  /* 0x0000000000017942 */ /* 0x000fea0003800100 */
[----:B------:R-:W0:Y:S01]  /*01b0*/  S2R R4, SR_LANEID ;  /* 0x0000000000047919 */ /* 0x000e220000000000 */
[----:B------:R-:W1:Y:S01]  /*01c0*/  LDCU.64 UR4, c[0x0][0x380] ;  /* 0x00007000ff0477ac */ /* 0x000e620008000a00 */
[----:B------:R-:W-:Y:S02]  /*01d0*/  VOTEU.ANY UR6, UPT, PT ;  /* 0x0000000000067886 */ /* 0x000fe400038e0100 */
[----:B------:R-:W-:Y:S02]  /*01e0*/  UFLO.U32 UR7, UR6 ;  /* 0x00000006000772bd */ /* 0x000fe400080e0000 */
[----:B------:R-:W2:Y:S01]  /*01f0*/  POPC R7, UR6 ;  /* 0x0000000600077d09 */ /* 0x000ea20008000000 */
[----:B-1----:R-:W-:-:S04]  /*0200*/  UIADD3 UR4, UP0, UPT, UR4, 0x4, URZ ;  /* 0x0000000404047890 */ /* 0x002fc8000ff1e0ff */
[----:B------:R-:W-:-:S06]  /*0210*/  UIADD3.X UR5, UPT, UPT, URZ, UR5, URZ, UP0, !UPT ;  /* 0x00000005ff057290 */ /* 0x000fcc00087fe4ff */
[----:B------:R-:W-:Y:S01]  /*0220*/  IMAD.U32 R5, RZ, RZ, UR5 ;  /* 0x00000005ff057e24 */ /* 0x000fe2000f8e00ff */
[----:B0-----:R-:W-:Y:S01]  /*0230*/  ISETP.EQ.U32.AND P0, PT, R4, UR7, PT ;  /* 0x0000000704007c0c */ /* 0x001fe2000bf02070 */
[----:B------:R-:W-:-:S12]  /*0240*/  IMAD.U32 R4, RZ, RZ, UR4 ;  /* 0x00000004ff047e24 */ /* 0x000fd8000f8e00ff */
[----:B--2---:R0:W-:Y:S01]  /*0250*/  @P0 REDG.E.ADD.STRONG.GPU desc[UR8][R4.64], R7 ;  /* 0x000000070400098e */ /* 0x0041e2000c12e108 */
[----:B------:R-:W-:Y:S05]  /*0260*/  BRA `(.L_x_3) ;  /* 0x0000000000cc7947 */ /* 0x000fea0003800000 */
.L_x_6:
[----:B------:R-:W-:Y:S05]  /*0270*/  BREAK.RELIABLE B1 ;  /* 0x0000000000017942 */ /* 0x000fea0003800100 */
[----:B------:R-:W0:Y:S01]  /*0280*/  S2R R6, SR_LANEID ;  /* 0x0000000000067919 */ /* 0x000e220000000000 */
[----:B------:R-:W1:Y:S01]  /*0290*/  LDC.64 R4, c[0x0][0x380] ;  /* 0x0000e000ff047b82 */ /* 0x000e620000000a00 */
[----:B------:R-:W-:Y:S02]  /*02a0*/  VOTEU.ANY UR4, UPT, PT ;  /* 0x0000000000047886 */ /* 0x000fe400038e0100 */
[----:B------:R-:W-:Y:S02]  /*02b0*/  UFLO.U32 UR5, UR4 ;  /* 0x00000004000572bd */ /* 0x000fe400080e0000 */
[----:B------:R-:W1:Y:S04]  /*02c0*/  POPC R7, UR4 ;  /* 0x0000000400077d09 */ /* 0x000e680008000000 */
[----:B0-----:R-:W-:-:S13]  /*02d0*/  ISETP.EQ.U32.AND P0, PT, R6, UR5, PT ;  /* 0x0000000506007c0c */ /* 0x001fda000bf02070 */
[----:B-1----:R1:W-:Y:S01]  /*02e0*/  @P0 REDG.E.ADD.STRONG.GPU desc[UR8][R4.64], R7 ;  /* 0x000000070400098e */ /* 0x0023e2000c12e108 */
[----:B------:R-:W-:Y:S05]  /*02f0*/  BRA `(.L_x_3) ;  /* 0x0000000000a87947 */ /* 0x000fea0003800000 */
.L_x_2:
[----:B------:R-:W-:Y:S01]  /*0300*/  IMAD.MOV.U32 R5, RZ, RZ, -0x2 ;  /* 0xfffffffeff057424 */ /* 0x000fe200078e00ff */
[----:B------:R-:W0:Y:S04]  /*0310*/  LDCU.64 UR6, c[0x0][0x380] ;  /* 0x00007000ff0677ac */ /* 0x000e280008000a00 */
[----:B------:R-:W-:Y:S01]  /*0320*/  VIADDMNMX.U32 R6, R6, R5, 0x2, PT ;  /* 0x0000000206067446 */ /* 0x000fe20003800005 */
[----:B------:R-:W-:Y:S01]  /*0330*/  UMOV UR4, 0xc ;  /* 0x0000000c00047882 */ /* 0x000fe20000000000 */
[----:B------:R-:W-:Y:S02]  /*0340*/  UMOV UR5, 0x0 ;  /* 0x0000000000057882 */ /* 0x000fe40000000000 */
[----:B------:R-:W-:-:S04]  /*0350*/  SHF.L.U32 R8, R6, 0x2, RZ ;  /* 0x0000000206087819 */ /* 0x000fc800000006ff */
[----:B------:R-:W1:Y:S01]  /*0360*/  LDC R6, c[0x2][R8+0xc] ;  /* 0x0080030008067b82 */ /* 0x000e620000000800 */
[----:B0-----:R-:W-:-:S04]  /*0370*/  UIMAD.WIDE.U32 UR4, UR6, 0x1, UR4 ;  /* 0x00000001060478a5 */ /* 0x001fc8000f8e0004 */
[----:B------:R-:W-:Y:S02]  /*0380*/  UIADD3 UR6, UPT, UPT, UR5, UR7, URZ ;  /* 0x0000000705067290 */ /* 0x000fe4000fffe0ff */
[----:B------:R-:W-:Y:S02]  /*0390*/  IMAD.U32 R5, RZ, RZ, UR5 ;  /* 0x00000005ff057e24 */ /* 0x000fe4000f8e00ff */
[----:B------:R-:W-:Y:S02]  /*03a0*/  IMAD.U32 R4, RZ, RZ, UR4 ;  /* 0x00000004ff047e24 */ /* 0x000fe4000f8e00ff */
[----:B------:R-:W-:Y:S01]  /*03b0*/  IMAD.U32 R5, RZ, RZ, UR6 ;  /* 0x00000006ff057e24 */ /* 0x000fe2000f8e00ff */
[----:B-1----:R-:W-:-:S04]  /*03c0*/  SHF.R.S32.HI R7, RZ, 0x1f, R6 ;  /* 0x0000001fff077819 */ /* 0x002fc80000011406 */
.L_x_9:
[----:B------:R-:W-:Y:S05]  /*03d0*/  BRX R6 -0x3e0                                        (*"BRANCH_TARGETS .L_x_10,.L_x_11,.L_x_8"*) ;  /* 0xfffffffc06087949 */ /* 0x000fea000383ffff */
.L_x_11:
[----:B------:R-:W-:Y:S05]  /*03e0*/  BREAK.RELIABLE B1 ;  /* 0x0000000000017942 */ /* 0x000fea0003800100 */
[----:B------:R-:W0:Y:S01]  /*03f0*/  S2R R6, SR_LANEID ;  /* 0x0000000000067919 */ /* 0x000e220000000000 */
[----:B------:R-:W-:Y:S02]  /*0400*/  VOTEU.ANY UR4, UPT, PT ;  /* 0x0000000000047886 */ /* 0x000fe400038e0100 */
[----:B------:R-:W-:Y:S02]  /*0410*/  UFLO.U32 UR5, UR4 ;  /* 0x00000004000572bd */ /* 0x000fe400080e0000 */
[----:B------:R-:W1:Y:S04]  /*0420*/  POPC R7, UR4 ;  /* 0x0000000400077d09 */ /* 0x000e680008000000 */
[----:B0-----:R-:W-:-:S13]  /*0430*/  ISETP.EQ.U32.AND P0, PT, R6, UR5, PT ;  /* 0x0000000506007c0c */ /* 0x001fda000bf02070 */
[----:B-1----:R4:W-:Y:S01]  /*0440*/  @P0 REDG.E.ADD.STRONG.GPU desc[UR8][R4.64], R7 ;  /* 0x000000070400098e */ /* 0x0029e2000c12e108 */
[----:B------:R-:W-:Y:S05]  /*0450*/  BRA `(.L_x_3) ;  /* 0x0000000000507947 */ /* 0x000fea0003800000 */
.L_x_10:
        /* <DEDUP_REMOVED lines=8> */
.L_x_8:
[----:B------:R-:W-:Y:S05]  /*04e0*/  BSYNC.RELIABLE B1 ;  /* 0x0000000000017941 */ /* 0x000fea0003800100 */
.L_x_1:
        /* <DEDUP_REMOVED lines=8> */
[----:B0-----:R-:W-:Y:S02]  /*0570*/  ISETP.EQ.U32.AND P0, PT, R4, UR7, PT ;  /* 0x0000000704007c0c */ /* 0x001fe4000bf02070 */
[----:B------:R-:W-:-:S11]  /*0580*/  MOV R4, UR4 ;  /* 0x0000000400047c02 */ /* 0x000fd60008000f00 */
[----:B--2---:R3:W-:Y:S02]  /*0590*/  @P0 REDG.E.ADD.STRONG.GPU desc[UR8][R4.64], R7 ;  /* 0x000000070400098e */ /* 0x0047e4000c12e108 */
.L_x_3:
[----:B------:R-:W-:Y:S05]  /*05a0*/  BSYNC.RECONVERGENT B0 ;  /* 0x0000000000007941 */ /* 0x000fea0003800200 */
.L_x_0:
[----:B------:R-:W-:Y:S05]  /*05b0*/  WARPSYNC.ALL ;  /* 0x0000000000007948 */ /* 0x000fea0003800000 */
[----:B01234-:R-:W0:Y:S02]  /*05c0*/  LDC.64 R4, c[0x0][0x380] ;  /* 0x0000e000ff047b82 */ /* 0x01fe240000000a00 */
[----:B0-----:R-:W2:Y:S02]  /*05d0*/  LDG.E R7, desc[UR8][R4.64] ;  /* 0x0000000804077981 */ /* 0x001ea4000c1e1900 */
[----:B--2---:R-:W-:-:S13]  /*05e0*/  ISETP.GE.AND P0, PT, R0, R7, PT ;  /* 0x000000070000720c */ /* 0x004fda0003f06270 */
[----:B------:R0:W-:Y:S01]  /*05f0*/  @!P0 STG.E desc[UR8][R2.64], RZ ;  /* 0x000000ff02008986 */ /* 0x0001e2000c101908 */
[----:B------:R-:W-:Y:S05]  /*0600*/  @!P0 EXIT ;  /* 0x000000000000894d */ /* 0x000fea0003800000 */
[----:B------:R-:W2:Y:S02]  /*0610*/  LDG.E R6, desc[UR8][R4.64+0x4] ;  /* 0x0000040804067981 */ /* 0x000ea4000c1e1900 */
[----:B--2---:R-:W-:-:S05]  /*0620*/  IMAD.IADD R7, R7, 0x1, R6 ;  /* 0x0000000107077824 */ /* 0x004fca00078e0206 */
[----:B------:R-:W-:-:S13]  /*0630*/  ISETP.GE.AND P0, PT, R0, R7, PT ;  /* 0x000000070000720c */ /* 0x000fda0003f06270 */
[----:B------:R-:W-:-:S05]  /*0640*/  @!P0 IMAD.MOV.U32 R9, RZ, RZ, 0x1 ;  /* 0x00000001ff098424 */ /* 0x000fca00078e00ff */
[----:B------:R1:W-:Y:S01]  /*0650*/  @!P0 STG.E desc[UR8][R2.64], R9 ;  /* 0x0000000902008986 */ /* 0x0003e2000c101908 */
[----:B------:R-:W-:Y:S05]  /*0660*/  @!P0 EXIT ;  /* 0x000000000000894d */ /* 0x000fea0003800000 */
[----:B------:R-:W2:Y:S02]  /*0670*/  LDG.E R6, desc[UR8][R4.64+0x8] ;  /* 0x0000080804067981 */ /* 0x000ea4000c1e1900 */
[----:B--2---:R-:W-:-:S04]  /*0680*/  IADD3 R7, PT, PT, R7, R6, RZ ;  /* 0x0000000607077210 */ /* 0x004fc80007ffe0ff */
[----:B------:R-:W-:-:S13]  /*0690*/  ISETP.GE.AND P0, PT, R0, R7, PT ;  /* 0x000000070000720c */ /* 0x000fda0003f06270 */
[----:B-1----:R-:W-:-:S05]  /*06a0*/  @!P0 IMAD.MOV.U32 R9, RZ, RZ, 0x2 ;  /* 0x00000002ff098424 */ /* 0x002fca00078e00ff */
[----:B------:R1:W-:Y:S01]  /*06b0*/  @!P0 STG.E desc[UR8][R2.64], R9 ;  /* 0x0000000902008986 */ /* 0x0003e2000c101908 */
[----:B------:R-:W-:Y:S05]  /*06c0*/  @!P0 EXIT ;  /* 0x000000000000894d */ /* 0x000fea0003800000 */
[----:B------:R-:W2:Y:S02]  /*06d0*/  LDG.E R4, desc[UR8][R4.64+0xc] ;  /* 0x00000c0804047981 */ /* 0x000ea4000c1e1900 */
[----:B--2---:R-:W-:-:S05]  /*06e0*/  IMAD.IADD R7, R7, 0x1, R4 ;  /* 0x0000000107077824 */ /* 0x004fca00078e0204 */
[----:B------:R-:W-:-:S13]  /*06f0*/  ISETP.GE.AND P0, PT, R0, R7, PT ;  /* 0x000000070000720c */ /* 0x000fda0003f06270 */
[----:B------:R-:W-:-:S05]  /*0700*/  @!P0 MOV R7, 0x3 ;  /* 0x0000000300078802 */ /* 0x000fca0000000f00 */
[----:B------:R2:W-:Y:S01]  /*0710*/  @!P0 STG.E desc[UR8][R2.64], R7 ;  /* 0x0000000702008986 */ /* 0x0005e2000c101908 */
[----:B------:R-:W-:Y:S05]  /*0720*/  @!P0 EXIT ;  /* 0x000000000000894d */ /* 0x000fea0003800000 */
[----:B------:R-:W3:Y:S02]  /*0730*/  LDCU UR4, c[0x0][0x390] ;  /* 0x00007200ff0477ac */ /* 0x000ee40008000800 */
[----:B---3--:R-:W-:-:S13]  /*0740*/  ISETP.GE.AND P0, PT, R0, UR4, PT ;  /* 0x0000000400007c0c */ /* 0x008fda000bf06270 */
[----:B------:R-:W-:Y:S05]  /*0750*/  @P0 EXIT ;  /* 0x000000000000094d */ /* 0x000fea0003800000 */
[----:B------:R-:W-:-:S05]  /*0760*/  IMAD.MOV.U32 R5, RZ, RZ, 0x4 ;  /* 0x00000004ff057424 */ /* 0x000fca00078e00ff */
[----:B------:R-:W-:Y:S01]  /*0770*/  STG.E desc[UR8][R2.64], R5 ;  /* 0x0000000502007986 */ /* 0x000fe2000c101908 */
[----:B------:R-:W-:Y:S05]  /*0780*/  EXIT ;  /* 0x000000000000794d */ /* 0x000fea0003800000 */
.L_x_4:
[----:B------:R-:W-:-:S00]  /*0790*/  BRA `(.L_x_4) ;  /* 0xfffffffc00fc7947 */ /* 0x000fc0000383ffff */
[----:B------:R-:W-:-:S00]  /*07a0*/  NOP ;  /* 0x0000000000007918 */ /* 0x000fc00000000000 */
        /* <DEDUP_REMOVED lines=13> */
.L_x_13:


//--------------------- .nv.shared.reserved.0     --------------------------
	.section	.nv.shared.reserved.0,"aw",@nobits
	.weak		__nv_reservedSMEM_offset_0_alias
	.size		__nv_reservedSMEM_offset_0_alias, 0, 64
	.other		__nv_reservedSMEM_offset_0_alias,@"STO_CUDA_RESERVED_SHARED STV_DEFAULT"
__nv_reservedSMEM_offset_0_alias:
	.zero		0
	.zero		64


//--------------------- .nv.constant0._Z10BucketSortPiS_ii --------------------------
	.section	.nv.constant0._Z10BucketSortPiS_ii,"a",@progbits
	.sectionflags	@""
	.align	4
.nv.constant0._Z10BucketSortPiS_ii:
	.zero		920


//--------------------- SYMBOLS --------------------------

	.type		.nv.reservedSmem.offset0,@object
	.size		.nv.reservedSmem.offset0,0x4
